//
// Generated by NVIDIA NVVM Compiler
//
// Compiler Build ID: CL-36424714
// Cuda compilation tools, release 13.0, V13.0.88
// Based on NVVM 20.0.0
//

.version 9.0
.target sm_100
.address_size 64

	// .globl	_Z11GPUFunctionddPd

.visible .entry _Z11GPUFunctionddPd(
	.param .f64 _Z11GPUFunctionddPd_param_0,
	.param .f64 _Z11GPUFunctionddPd_param_1,
	.param .u64 .ptr .align 1 _Z11GPUFunctionddPd_param_2
)
{
	.reg .pred 	%p<3>;
	.reg .b32 	%r<7>;
	.reg .b64 	%rd<3>;
	.reg .b64 	%fd<15>;

	ld.param.f64 	%fd5, [_Z11GPUFunctionddPd_param_0];
	ld.param.f64 	%fd6, [_Z11GPUFunctionddPd_param_1];
	ld.param.u64 	%rd2, [_Z11GPUFunctionddPd_param_2];
	mov.u32 	%r2, %ctaid.x;
	mov.u32 	%r1, %ntid.x;
	mov.u32 	%r3, %tid.x;
	mad.lo.s32 	%r4, %r2, %r1, %r3;
	cvt.rn.f64.s32 	%fd14, %r4;
	setp.leu.f64 	%p1, %fd5, %fd14;
	@%p1 bra 	$L__BB0_3;
	mov.u32 	%r5, %nctaid.x;
	mul.lo.s32 	%r6, %r5, %r1;
	cvt.rn.f64.s32 	%fd2, %r6;
	cvta.to.global.u64 	%rd1, %rd2;
$L__BB0_2:
	add.f64 	%fd7, %fd14, 0d3FE0000000000000;
	mul.f64 	%fd8, %fd6, %fd7;
	mul.f64 	%fd9, %fd7, %fd8;
	fma.rn.f64 	%fd10, %fd6, %fd9, 0d3FF0000000000000;
	mov.f64 	%fd11, 0d4010000000000000;
	div.rn.f64 	%fd12, %fd11, %fd10;
	atom.global.add.f64 	%fd13, [%rd1], %fd12;
	add.f64 	%fd14, %fd14, %fd2;
	setp.lt.f64 	%p2, %fd14, %fd5;
	@%p2 bra 	$L__BB0_2;
$L__BB0_3:
	ret;

}


// ===== COMPILED SASS (sm_100) =====

	.target	sm_100

	.elftype	@"ET_EXEC"


//--------------------- .note.nv.tkinfo           --------------------------
	.section	.note.nv.tkinfo,"",@"SHT_NOTE"
	.sectionflags	@"SHF_NOTE_NV_TKINFO"
	.tkinfo
        /*0018*/ 	.word	0x00000002
        /*0030*/ 	.string	""
        /*0030*/ 	.string	"ptxas"
        /*0030*/ 	.string	"Cuda compilation tools, release 13.0, V13.0.88"
        /*0030*/ 	.string	"Build cuda_13.0.r13.0/compiler.36424714_0"
        /*0030*/ 	.string	"-arch sm_100 -m 64 "



//--------------------- .note.nv.cuinfo           --------------------------
	.section	.note.nv.cuinfo,"",@"SHT_NOTE"
	.sectionflags	@"SHF_NOTE_NV_CUINFO"
        /*0018*/ 	.short	0x0002
        /*001a*/ 	.short	0x0064
        /*001c*/ 	.short	0x0082
	.zero		2


//--------------------- .nv.info                  --------------------------
	.section	.nv.info,"",@"SHT_CUDA_INFO"
	.align	4


	//----- nvinfo : EIATTR_REGCOUNT
	.align		4
        /*0000*/ 	.byte	0x04, 0x2f
        /*0002*/ 	.short	(.L_1 - .L_0)
	.align		4
.L_0:
        /*0004*/ 	.word	index@(_Z11GPUFunctionddPd)
        /*0008*/ 	.word	0x0000001c


	//----- nvinfo : EIATTR_FRAME_SIZE
	.align		4
.L_1:
        /*000c*/ 	.byte	0x04, 0x11
        /*000e*/ 	.short	(.L_3 - .L_2)
	.align		4
.L_2:
        /*0010*/ 	.word	index@($__internal_0_$__cuda_sm20_div_rn_f64_full)
        /*0014*/ 	.word	0x00000000


	//----- nvinfo : EIATTR_FRAME_SIZE
	.align		4
.L_3:
        /*0018*/ 	.byte	0x04, 0x11
        /*001a*/ 	.short	(.L_5 - .L_4)
	.align		4
.L_4:
        /*001c*/ 	.word	index@(_Z11GPUFunctionddPd)
        /*0020*/ 	.word	0x00000000


	//----- nvinfo : EIATTR_MIN_STACK_SIZE
	.align		4
.L_5:
        /*0024*/ 	.byte	0x04, 0x12
        /*0026*/ 	.short	(.L_7 - .L_6)
	.align		4
.L_6:
        /*0028*/ 	.word	index@(_Z11GPUFunctionddPd)
        /*002c*/ 	.word	0x00000000
.L_7:


//--------------------- .nv.compat                --------------------------
	.section	.nv.compat,"",@"SHT_CUDA_COMPAT_INFO"
	.align	4
        /*0000*/ 	.byte	0x02, 0x09, 0x00, 0x00, 0x02, 0x02, 0x01, 0x00, 0x02, 0x05, 0x05, 0x00, 0x03, 0x07, 0x01, 0x01
        /*0010*/ 	.byte	0x02, 0x03, 0x00, 0x00, 0x02, 0x06, 0x01, 0x00, 0x04, 0x0b, 0x08, 0x00, 0x01, 0x00, 0x00, 0x00
        /*0020*/ 	.byte	0x00, 0x00, 0x00, 0x00


//--------------------- .nv.info._Z11GPUFunctionddPd --------------------------
	.section	.nv.info._Z11GPUFunctionddPd,"",@"SHT_CUDA_INFO"
	.sectionflags	@""
	.align	4


	//----- nvinfo : EIATTR_CUDA_API_VERSION
	.align		4
        /*0000*/ 	.byte	0x04, 0x37
        /*0002*/ 	.short	(.L_9 - .L_8)
.L_8:
        /*0004*/ 	.word	0x00000082


	//----- nvinfo : EIATTR_KPARAM_INFO
	.align		4
.L_9:
        /*0008*/ 	.byte	0x04, 0x17
        /*000a*/ 	.short	(.L_11 - .L_10)
.L_10:
        /*000c*/ 	.word	0x00000000
        /*0010*/ 	.short	0x0002
        /*0012*/ 	.short	0x0010
        /*0014*/ 	.byte	0x00, 0xf5, 0x21, 0x00


	//----- nvinfo : EIATTR_KPARAM_INFO
	.align		4
.L_11:
        /*0018*/ 	.byte	0x04, 0x17
        /*001a*/ 	.short	(.L_13 - .L_12)
.L_12:
        /*001c*/ 	.word	0x00000000
        /*0020*/ 	.short	0x0001
        /*0022*/ 	.short	0x0008
        /*0024*/ 	.byte	0x00, 0xf0, 0x21, 0x00


	//----- nvinfo : EIATTR_KPARAM_INFO
	.align		4
.L_13:
        /*0028*/ 	.byte	0x04, 0x17
        /*002a*/ 	.short	(.L_15 - .L_14)
.L_14:
        /*002c*/ 	.word	0x00000000
        /*0030*/ 	.short	0x0000
        /*0032*/ 	.short	0x0000
        /*0034*/ 	.byte	0x00, 0xf0, 0x21, 0x00


	//----- nvinfo : EIATTR_SPARSE_MMA_MASK
	.align		4
.L_15:
        /*0038*/ 	.byte	0x03, 0x50
        /*003a*/ 	.short	0x0000


	//----- nvinfo : EIATTR_MAXREG_COUNT
	.align		4
        /*003c*/ 	.byte	0x03, 0x1b
        /*003e*/ 	.short	0x00ff


	//----- nvinfo : EIATTR_MERCURY_ISA_VERSION
	.align		4
        /*0040*/ 	.byte	0x03, 0x5f
        /*0042*/ 	.short	0x0101


	//----- nvinfo : EIATTR_VRC_CTA_INIT_COUNT
	.align		4
        /*0044*/ 	.byte	0x02, 0x4a
	.zero		1
	.zero		1


	//----- nvinfo : EIATTR_EXIT_INSTR_OFFSETS
	.align		4
        /*0048*/ 	.byte	0x04, 0x1c
        /*004a*/ 	.short	(.L_17 - .L_16)


	//   ....[0]....
.L_16:
        /*004c*/ 	.word	0x00000080


	//   ....[1]....
        /*0050*/ 	.word	0x000002c0


	//----- nvinfo : EIATTR_CRS_STACK_SIZE
	.align		4
.L_17:
        /*0054*/ 	.byte	0x04, 0x1e
        /*0056*/ 	.short	(.L_19 - .L_18)
.L_18:
        /*0058*/ 	.word	0x00000000


	//----- nvinfo : EIATTR_CBANK_PARAM_SIZE
	.align		4
.L_19:
        /*005c*/ 	.byte	0x03, 0x19
        /*005e*/ 	.short	0x0018


	//----- nvinfo : EIATTR_PARAM_CBANK
	.align		4
        /*0060*/ 	.byte	0x04, 0x0a
        /*0062*/ 	.short	(.L_21 - .L_20)
	.align		4
.L_20:
        /*0064*/ 	.word	index@(.nv.constant0._Z11GPUFunctionddPd)
        /*0068*/ 	.short	0x0380
        /*006a*/ 	.short	0x0018


	//----- nvinfo : EIATTR_SW_WAR
	.align		4
.L_21:
        /*006c*/ 	.byte	0x04, 0x36
        /*006e*/ 	.short	(.L_23 - .L_22)
.L_22:
        /*0070*/ 	.word	0x00000008
.L_23:


//--------------------- .nv.callgraph             --------------------------
	.section	.nv.callgraph,"",@"SHT_CUDA_CALLGRAPH"
	.align	4
	.sectionentsize	8
	.align		4
        /*0000*/ 	.word	0x00000000
	.align		4
        /*0004*/ 	.word	0xffffffff
	.align		4
        /*0008*/ 	.word	0x00000000
	.align		4
        /*000c*/ 	.word	0xfffffffe
	.align		4
        /*0010*/ 	.word	0x00000000
	.align		4
        /*0014*/ 	.word	0xfffffffd
	.align		4
        /*0018*/ 	.word	0x00000000
	.align		4
        /*001c*/ 	.word	0xfffffffc


//--------------------- .text._Z11GPUFunctionddPd --------------------------
	.section	.text._Z11GPUFunctionddPd,"ax",@progbits
	.align	128
        .global         _Z11GPUFunctionddPd
        .type           _Z11GPUFunctionddPd,@function
        .size           _Z11GPUFunctionddPd,(.L_x_8 - _Z11GPUFunctionddPd)
        .other          _Z11GPUFunctionddPd,@"STO_CUDA_ENTRY STV_DEFAULT"
_Z11GPUFunctionddPd:
.text._Z11GPUFunctionddPd:
[----:B------:R-:W-:Y:S01]  /*0000*/  LDC R1, c[0x0][0x37c] ;  /* 0x0000df00ff017b82 */ /* 0x000fe20000000800 */
[----:B------:R-:W0:Y:S07]  /*0010*/  S2R R3, SR_TID.X ;  /* 0x0000000000037919 */ /* 0x000e2e0000002100 */
[----:B------:R-:W0:Y:S08]  /*0020*/  S2UR UR4, SR_CTAID.X ;  /* 0x00000000000479c3 */ /* 0x000e300000002500 */
[----:B------:R-:W0:Y:S02]  /*0030*/  LDC R8, c[0x0][0x360] ;  /* 0x0000d800ff087b82 */ /* 0x000e240000000800 */
[----:B0-----:R-:W-:Y:S01]  /*0040*/  IMAD R10, R8, UR4, R3 ;  /* 0x00000004080a7c24 */ /* 0x001fe2000f8e0203 */
[----:B------:R-:W0:Y:S05]  /*0050*/  LDCU.64 UR4, c[0x0][0x380] ;  /* 0x00007000ff0477ac */ /* 0x000e2a0008000a00 */
[----:B------:R-:W0:Y:S02]  /*0060*/  I2F.F64 R10, R10 ;  /* 0x0000000a000a7312 */ /* 0x000e240000201c00 */
[----:B0-----:R-:W-:-:S14]  /*0070*/  DSETP.GEU.AND P0, PT, R10, UR4, PT ;  /* 0x000000040a007e2a */ /* 0x001fdc000bf0e000 */
[----:B------:R-:W-:Y:S05]  /*0080*/  @P0 EXIT ;  /* 0x000000000000094d */ /* 0x000fea0003800000 */
[----:B------:R-:W0:Y:S01]  /*0090*/  LDCU UR4, c[0x0][0x370] ;  /* 0x00006e00ff0477ac */ /* 0x000e220008000800 */
[----:B------:R-:W1:Y:S08]  /*00a0*/  LDC.64 R4, c[0x0][0x380] ;  /* 0x0000e000ff047b82 */ /* 0x000e700000000a00 */
[----:B------:R-:W2:Y:S01]  /*00b0*/  LDC.64 R6, c[0x0][0x388] ;  /* 0x0000e200ff067b82 */ /* 0x000ea20000000a00 */
[----:B0-----:R-:W-:Y:S01]  /*00c0*/  IMAD R8, R8, UR4, RZ ;  /* 0x0000000408087c24 */ /* 0x001fe2000f8e02ff */
[----:B------:R-:W0:Y:S05]  /*00d0*/  LDCU.64 UR4, c[0x0][0x358] ;  /* 0x00006b00ff0477ac */ /* 0x000e2a0008000a00 */
[----:B------:R-:W3:Y:S02]  /*00e0*/  I2F.F64 R8, R8 ;  /* 0x0000000800087312 */ /* 0x000ee40000201c00 */
.L_x_2:
[----:B----4-:R-:W-:Y:S01]  /*00f0*/  DADD R2, R10, 0.5 ;  /* 0x3fe000000a027429 */ /* 0x010fe20000000000 */
[----:B------:R-:W-:Y:S05]  /*0100*/  YIELD ;  /* 0x0000000000007946 */ /* 0x000fea0003800000 */
[----:B---3--:R-:W-:Y:S01]  /*0110*/  DADD R10, R8, R10 ;  /* 0x00000000080a7229 */ /* 0x008fe2000000000a */
[----:B------:R-:W-:Y:S01]  /*0120*/  BSSY.RECONVERGENT B0, `(.L_x_0) ;  /* 0x0000016000007945 */ /* 0x000fe20003800200 */
[----:B--2---:R-:W-:-:S06]  /*0130*/  DMUL R12, R2, R6 ;  /* 0x00000006020c7228 */ /* 0x004fcc0000000000 */
[----:B-1----:R-:W-:Y:S02]  /*0140*/  DSETP.GEU.AND P1, PT, R10, R4, PT ;  /* 0x000000040a00722a */ /* 0x002fe40003f2e000 */
[----:B------:R-:W-:Y:S01]  /*0150*/  DMUL R12, R2, R12 ;  /* 0x0000000c020c7228 */ /* 0x000fe20000000000 */
[----:B------:R-:W-:-:S07]  /*0160*/  IMAD.MOV.U32 R2, RZ, RZ, 0x1 ;  /* 0x00000001ff027424 */ /* 0x000fce00078e00ff */
[----:B------:R-:W-:-:S06]  /*0170*/  DFMA R12, R12, R6, 1 ;  /* 0x3ff000000c0c742b */ /* 0x000fcc0000000006 */
[----:B------:R-:W1:Y:S02]  /*0180*/  MUFU.RCP64H R3, R13 ;  /* 0x0000000d00037308 */ /* 0x000e640000001800 */
[----:B-1----:R-:W-:-:S08]  /*0190*/  DFMA R14, -R12, R2, 1 ;  /* 0x3ff000000c0e742b */ /* 0x002fd00000000102 */
[----:B------:R-:W-:-:S08]  /*01a0*/  DFMA R14, R14, R14, R14 ;  /* 0x0000000e0e0e722b */ /* 0x000fd0000000000e */
[----:B------:R-:W-:-:S08]  /*01b0*/  DFMA R14, R2, R14, R2 ;  /* 0x0000000e020e722b */ /* 0x000fd00000000002 */
[----:B------:R-:W-:-:S08]  /*01c0*/  DFMA R2, -R12, R14, 1 ;  /* 0x3ff000000c02742b */ /* 0x000fd0000000010e */
[----:B------:R-:W-:-:S08]  /*01d0*/  DFMA R2, R14, R2, R14 ;  /* 0x000000020e02722b */ /* 0x000fd0000000000e */
[----:B------:R-:W-:-:S08]  /*01e0*/  DMUL R14, R2, 4 ;  /* 0x40100000020e7828 */ /* 0x000fd00000000000 */
[----:B------:R-:W-:-:S08]  /*01f0*/  DFMA R16, -R12, R14, 4 ;  /* 0x401000000c10742b */ /* 0x000fd0000000010e */
[----:B------:R-:W-:-:S10]  /*0200*/  DFMA R2, R2, R16, R14 ;  /* 0x000000100202722b */ /* 0x000fd4000000000e */
[----:B------:R-:W-:-:S05]  /*0210*/  FFMA R0, RZ, R13, R3 ;  /* 0x0000000dff007223 */ /* 0x000fca0000000003 */
[----:B------:R-:W-:-:S13]  /*0220*/  FSETP.GT.AND P0, PT, |R0|, 1.469367938527859385e-39, PT ;  /* 0x001000000000780b */ /* 0x000fda0003f04200 */
[----:B------:R-:W-:Y:S05]  /*0230*/  @P0 BRA `(.L_x_1) ;  /* 0x0000000000100947 */ /* 0x000fea0003800000 */
[----:B------:R-:W-:-:S07]  /*0240*/  MOV R0, 0x260 ;  /* 0x0000026000007802 */ /* 0x000fce0000000f00 */
[----:B0-----:R-:W-:Y:S05]  /*0250*/  CALL.REL.NOINC `($__internal_0_$__cuda_sm20_div_rn_f64_full) ;  /* 0x00000000001c7944 */ /* 0x001fea0003c00000 */
[----:B------:R-:W-:Y:S02]  /*0260*/  IMAD.MOV.U32 R2, RZ, RZ, R16 ;  /* 0x000000ffff027224 */ /* 0x000fe400078e0010 */
[----:B------:R-:W-:-:S07]  /*0270*/  IMAD.MOV.U32 R3, RZ, RZ, R17 ;  /* 0x000000ffff037224 */ /* 0x000fce00078e0011 */
.L_x_1:
[----:B0-----:R-:W-:Y:S05]  /*0280*/  BSYNC.RECONVERGENT B0 ;  /* 0x0000000000007941 */ /* 0x001fea0003800200 */
.L_x_0:
[----:B------:R-:W0:Y:S02]  /*0290*/  LDC.64 R12, c[0x0][0x390] ;  /* 0x0000e400ff0c7b82 */ /* 0x000e240000000a00 */
[----:B0-----:R4:W-:Y:S01]  /*02a0*/  REDG.E.ADD.F64.RN.STRONG.GPU desc[UR4][R12.64], R2 ;  /* 0x000000020c0079a6 */ /* 0x0019e2000c12ff04 */
[----:B------:R-:W-:Y:S05]  /*02b0*/  @!P1 BRA `(.L_x_2) ;  /* 0xfffffffc008c9947 */ /* 0x000fea000383ffff */
[----:B------:R-:W-:Y:S05]  /*02c0*/  EXIT ;  /* 0x000000000000794d */ /* 0x000fea0003800000 */
        .weak           $__internal_0_$__cuda_sm20_div_rn_f64_full
        .type           $__internal_0_$__cuda_sm20_div_rn_f64_full,@function
        .size           $__internal_0_$__cuda_sm20_div_rn_f64_full,(.L_x_8 - $__internal_0_$__cuda_sm20_div_rn_f64_full)
$__internal_0_$__cuda_sm20_div_rn_f64_full:
[C---:B------:R-:W-:Y:S01]  /*02d0*/  FSETP.GEU.AND P0, PT, |R13|.reuse, 1.469367938527859385e-39, PT ;  /* 0x001000000d00780b */ /* 0x040fe20003f0e200 */
[--C-:B------:R-:W-:Y:S01]  /*02e0*/  IMAD.MOV.U32 R14, RZ, RZ, R12.reuse ;  /* 0x000000ffff0e7224 */ /* 0x100fe200078e000c */
[C---:B------:R-:W-:Y:S01]  /*02f0*/  LOP3.LUT R2, R13.reuse, 0x800fffff, RZ, 0xc0, !PT ;  /* 0x800fffff0d027812 */ /* 0x040fe200078ec0ff */
[----:B------:R-:W-:Y:S01]  /*0300*/  IMAD.MOV.U32 R15, RZ, RZ, R13 ;  /* 0x000000ffff0f7224 */ /* 0x000fe200078e000d */
[----:B------:R-:W-:Y:S01]  /*0310*/  LOP3.LUT R23, R13, 0x7ff00000, RZ, 0xc0, !PT ;  /* 0x7ff000000d177812 */ /* 0x000fe200078ec0ff */
[----:B------:R-:W-:Y:S01]  /*0320*/  IMAD.MOV.U32 R16, RZ, RZ, 0x1 ;  /* 0x00000001ff107424 */ /* 0x000fe200078e00ff */
[----:B------:R-:W-:Y:S01]  /*0330*/  LOP3.LUT R3, R2, 0x3ff00000, RZ, 0xfc, !PT ;  /* 0x3ff0000002037812 */ /* 0x000fe200078efcff */
[----:B------:R-:W-:Y:S01]  /*0340*/  IMAD.MOV.U32 R2, RZ, RZ, R12 ;  /* 0x000000ffff027224 */ /* 0x000fe200078e000c */
[----:B------:R-:W-:Y:S01]  /*0350*/  ISETP.LE.U32.AND P2, PT, R23, 0x40100000, PT ;  /* 0x401000001700780c */ /* 0x000fe20003f43070 */
[----:B------:R-:W-:Y:S01]  /*0360*/  IMAD.MOV.U32 R22, RZ, RZ, 0x40100000 ;  /* 0x40100000ff167424 */ /* 0x000fe200078e00ff */
[----:B------:R-:W-:Y:S01]  /*0370*/  BSSY.RECONVERGENT B1, `(.L_x_3) ;  /* 0x0000042000017945 */ /* 0x000fe20003800200 */
[----:B------:R-:W-:-:S02]  /*0380*/  IMAD.MOV.U32 R12, RZ, RZ, RZ ;  /* 0x000000ffff0c7224 */ /* 0x000fc400078e00ff */
[----:B------:R-:W-:-:S06]  /*0390*/  @!P0 DMUL R2, R14, 8.98846567431157953865e+307 ;  /* 0x7fe000000e028828 */ /* 0x000fcc0000000000 */
[----:B------:R-:W0:Y:S04]  /*03a0*/  MUFU.RCP64H R17, R3 ;  /* 0x0000000300117308 */ /* 0x000e280000001800 */
[----:B------:R-:W-:Y:S01]  /*03b0*/  @!P0 LOP3.LUT R23, R3, 0x7ff00000, RZ, 0xc0, !PT ;  /* 0x7ff0000003178812 */ /* 0x000fe200078ec0ff */
[----:B0-----:R-:W-:-:S08]  /*03c0*/  DFMA R18, R16, -R2, 1 ;  /* 0x3ff000001012742b */ /* 0x001fd00000000802 */
[----:B------:R-:W-:-:S08]  /*03d0*/  DFMA R18, R18, R18, R18 ;  /* 0x000000121212722b */ /* 0x000fd00000000012 */
[----:B------:R-:W-:Y:S01]  /*03e0*/  DFMA R18, R16, R18, R16 ;  /* 0x000000121012722b */ /* 0x000fe20000000010 */
[----:B------:R-:W-:Y:S02]  /*03f0*/  IMAD.MOV.U32 R16, RZ, RZ, 0x1ca00000 ;  /* 0x1ca00000ff107424 */ /* 0x000fe400078e00ff */
[----:B------:R-:W-:-:S03]  /*0400*/  VIADD R17, R22, 0xffffffff ;  /* 0xffffffff16117836 */ /* 0x000fc60000000000 */
[----:B------:R-:W-:Y:S02]  /*0410*/  SEL R13, R16, 0x63400000, !P2 ;  /* 0x63400000100d7807 */ /* 0x000fe40005000000 */
[----:B------:R-:W-:Y:S01]  /*0420*/  DFMA R20, R18, -R2, 1 ;  /* 0x3ff000001214742b */ /* 0x000fe20000000802 */
[----:B------:R-:W-:Y:S01]  /*0430*/  ISETP.GT.U32.AND P0, PT, R17, 0x7feffffe, PT ;  /* 0x7feffffe1100780c */ /* 0x000fe20003f04070 */
[----:B------:R-:W-:-:S05]  /*0440*/  VIADD R17, R23, 0xffffffff ;  /* 0xffffffff17117836 */ /* 0x000fca0000000000 */
[----:B------:R-:W-:Y:S01]  /*0450*/  ISETP.GT.U32.OR P0, PT, R17, 0x7feffffe, P0 ;  /* 0x7feffffe1100780c */ /* 0x000fe20000704470 */
[----:B------:R-:W-:-:S08]  /*0460*/  DFMA R18, R18, R20, R18 ;  /* 0x000000141212722b */ /* 0x000fd00000000012 */
[----:B------:R-:W-:-:S08]  /*0470*/  DMUL R20, R18, R12 ;  /* 0x0000000c12147228 */ /* 0x000fd00000000000 */
[----:B------:R-:W-:-:S08]  /*0480*/  DFMA R24, R20, -R2, R12 ;  /* 0x800000021418722b */ /* 0x000fd0000000000c */
[----:B------:R-:W-:Y:S01]  /*0490*/  DFMA R18, R18, R24, R20 ;  /* 0x000000181212722b */ /* 0x000fe20000000014 */
[----:B------:R-:W-:Y:S10]  /*04a0*/  @P0 BRA `(.L_x_4) ;  /* 0x0000000000740947 */ /* 0x000ff40003800000 */
[----:B------:R-:W-:Y:S01]  /*04b0*/  LOP3.LUT R21, R15, 0x7ff00000, RZ, 0xc0, !PT ;  /* 0x7ff000000f157812 */ /* 0x000fe200078ec0ff */
[----:B------:R-:W-:Y:S02]  /*04c0*/  IMAD.MOV.U32 R17, RZ, RZ, 0x40100000 ;  /* 0x40100000ff117424 */ /* 0x000fe400078e00ff */
[----:B------:R-:W-:Y:S01]  /*04d0*/  IMAD.MOV.U32 R22, RZ, RZ, RZ ;  /* 0x000000ffff167224 */ /* 0x000fe200078e00ff */
[----:B------:R-:W-:Y:S01]  /*04e0*/  ISETP.LE.U32.AND P0, PT, R21, 0x40100000, PT ;  /* 0x401000001500780c */ /* 0x000fe20003f03070 */
[----:B------:R-:W-:-:S05]  /*04f0*/  IMAD.MOV R20, RZ, RZ, -R21 ;  /* 0x000000ffff147224 */ /* 0x000fca00078e0a15 */
[----:B------:R-:W-:Y:S02]  /*0500*/  VIADDMNMX R17, R20, R17, 0xb9600000, !PT ;  /* 0xb960000014117446 */ /* 0x000fe40007800111 */
[----:B------:R-:W-:Y:S02]  /*0510*/  SEL R20, R16, 0x63400000, !P0 ;  /* 0x6340000010147807 */ /* 0x000fe40004000000 */
[----:B------:R-:W-:-:S05]  /*0520*/  VIMNMX R17, PT, PT, R17, 0x46a00000, PT ;  /* 0x46a0000011117848 */ /* 0x000fca0003fe0100 */
[----:B------:R-:W-:-:S04]  /*0530*/  IMAD.IADD R20, R17, 0x1, -R20 ;  /* 0x0000000111147824 */ /* 0x000fc800078e0a14 */
[----:B------:R-:W-:-:S06]  /*0540*/  VIADD R23, R20, 0x7fe00000 ;  /* 0x7fe0000014177836 */ /* 0x000fcc0000000000 */
[----:B------:R-:W-:-:S10]  /*0550*/  DMUL R16, R18, R22 ;  /* 0x0000001612107228 */ /* 0x000fd40000000000 */
[----:B------:R-:W-:-:S13]  /*0560*/  FSETP.GTU.AND P0, PT, |R17|, 1.469367938527859385e-39, PT ;  /* 0x001000001100780b */ /* 0x000fda0003f0c200 */
[----:B------:R-:W-:Y:S05]  /*0570*/  @P0 BRA `(.L_x_5) ;  /* 0x0000000000840947 */ /* 0x000fea0003800000 */
[----:B------:R-:W-:Y:S01]  /*0580*/  DFMA R2, R18, -R2, R12 ;  /* 0x800000021202722b */ /* 0x000fe2000000000c */
[----:B------:R-:W-:-:S09]  /*0590*/  IMAD.MOV.U32 R22, RZ, RZ, RZ ;  /* 0x000000ffff167224 */ /* 0x000fd200078e00ff */
[C---:B------:R-:W-:Y:S02]  /*05a0*/  FSETP.NEU.AND P0, PT, R3.reuse, RZ, PT ;  /* 0x000000ff0300720b */ /* 0x040fe40003f0d000 */
[----:B------:R-:W-:-:S04]  /*05b0*/  LOP3.LUT R15, R3, 0x80000000, R15, 0x48, !PT ;  /* 0x80000000030f7812 */ /* 0x000fc800078e480f */
[----:B------:R-:W-:-:S07]  /*05c0*/  LOP3.LUT R23, R15, R23, RZ, 0xfc, !PT ;  /* 0x000000170f177212 */ /* 0x000fce00078efcff */
[----:B------:R-:W-:Y:S05]  /*05d0*/  @!P0 BRA `(.L_x_5) ;  /* 0x00000000006c8947 */ /* 0x000fea0003800000 */
[----:B------:R-:W-:Y:S02]  /*05e0*/  IMAD.MOV R3, RZ, RZ, -R20 ;  /* 0x000000ffff037224 */ /* 0x000fe400078e0a14 */
[----:B------:R-:W-:-:S06]  /*05f0*/  IMAD.MOV.U32 R2, RZ, RZ, RZ ;  /* 0x000000ffff027224 */ /* 0x000fcc00078e00ff */
[----:B------:R-:W-:Y:S02]  /*0600*/  DFMA R2, R16, -R2, R18 ;  /* 0x800000021002722b */ /* 0x000fe40000000012 */
[----:B------:R-:W-:-:S04]  /*0610*/  DMUL.RP R18, R18, R22 ;  /* 0x0000001612127228 */ /* 0x000fc80000008000 */
[----:B------:R-:W-:-:S04]  /*0620*/  IADD3 R2, PT, PT, -R20, -0x43300000, RZ ;  /* 0xbcd0000014027810 */ /* 0x000fc80007ffe1ff */
[----:B------:R-:W-:Y:S02]  /*0630*/  FSETP.NEU.AND P0, PT, |R3|, R2, PT ;  /* 0x000000020300720b */ /* 0x000fe40003f0d200 */
[----:B------:R-:W-:Y:S02]  /*0640*/  LOP3.LUT R15, R19, R15, RZ, 0x3c, !PT ;  /* 0x0000000f130f7212 */ /* 0x000fe400078e3cff */
[----:B------:R-:W-:Y:S02]  /*0650*/  FSEL R16, R18, R16, !P0 ;  /* 0x0000001012107208 */ /* 0x000fe40004000000 */
[----:B------:R-:W-:Y:S01]  /*0660*/  FSEL R17, R15, R17, !P0 ;  /* 0x000000110f117208 */ /* 0x000fe20004000000 */
[----:B------:R-:W-:Y:S06]  /*0670*/  BRA `(.L_x_5) ;  /* 0x0000000000447947 */ /* 0x000fec0003800000 */
.L_x_4:
[----:B------:R-:W-:-:S14]  /*0680*/  DSETP.NAN.AND P0, PT, R14, R14, PT ;  /* 0x0000000e0e00722a */ /* 0x000fdc0003f08000 */
[----:B------:R-:W-:Y:S05]  /*0690*/  @P0 BRA `(.L_x_6) ;  /* 0x0000000000340947 */ /* 0x000fea0003800000 */
[----:B------:R-:W-:Y:S01]  /*06a0*/  ISETP.NE.AND P0, PT, R22, R23, PT ;  /* 0x000000171600720c */ /* 0x000fe20003f05270 */
[----:B------:R-:W-:Y:S02]  /*06b0*/  IMAD.MOV.U32 R16, RZ, RZ, 0x0 ;  /* 0x00000000ff107424 */ /* 0x000fe400078e00ff */
[----:B------:R-:W-:-:S10]  /*06c0*/  IMAD.MOV.U32 R17, RZ, RZ, -0x80000 ;  /* 0xfff80000ff117424 */ /* 0x000fd400078e00ff */
[----:B------:R-:W-:Y:S05]  /*06d0*/  @!P0 BRA `(.L_x_5) ;  /* 0x00000000002c8947 */ /* 0x000fea0003800000 */
[----:B------:R-:W-:Y:S02]  /*06e0*/  ISETP.NE.AND P0, PT, R22, 0x7ff00000, PT ;  /* 0x7ff000001600780c */ /* 0x000fe40003f05270 */
[----:B------:R-:W-:Y:S02]  /*06f0*/  LOP3.LUT R14, R15, 0x40100000, RZ, 0x3c, !PT ;  /* 0x401000000f0e7812 */ /* 0x000fe400078e3cff */
[----:B------:R-:W-:Y:S02]  /*0700*/  ISETP.EQ.OR P0, PT, R23, RZ, !P0 ;  /* 0x000000ff1700720c */ /* 0x000fe40004702670 */
[----:B------:R-:W-:-:S11]  /*0710*/  LOP3.LUT R17, R14, 0x80000000, RZ, 0xc0, !PT ;  /* 0x800000000e117812 */ /* 0x000fd600078ec0ff */
[----:B------:R-:W-:Y:S01]  /*0720*/  @P0 LOP3.LUT R2, R17, 0x7ff00000, RZ, 0xfc, !PT ;  /* 0x7ff0000011020812 */ /* 0x000fe200078efcff */
[----:B------:R-:W-:Y:S02]  /*0730*/  @!P0 IMAD.MOV.U32 R16, RZ, RZ, RZ ;  /* 0x000000ffff108224 */ /* 0x000fe400078e00ff */
[----:B------:R-:W-:Y:S02]  /*0740*/  @P0 IMAD.MOV.U32 R16, RZ, RZ, RZ ;  /* 0x000000ffff100224 */ /* 0x000fe400078e00ff */
[----:B------:R-:W-:Y:S01]  /*0750*/  @P0 IMAD.MOV.U32 R17, RZ, RZ, R2 ;  /* 0x000000ffff110224 */ /* 0x000fe200078e0002 */
[----:B------:R-:W-:Y:S06]  /*0760*/  BRA `(.L_x_5) ;  /* 0x0000000000087947 */ /* 0x000fec0003800000 */
.L_x_6:
[----:B------:R-:W-:Y:S01]  /*0770*/  LOP3.LUT R17, R15, 0x80000, RZ, 0xfc, !PT ;  /* 0x000800000f117812 */ /* 0x000fe200078efcff */
[----:B------:R-:W-:-:S07]  /*0780*/  IMAD.MOV.U32 R16, RZ, RZ, R14 ;  /* 0x000000ffff107224 */ /* 0x000fce00078e000e */
.L_x_5:
[----:B------:R-:W-:Y:S05]  /*0790*/  BSYNC.RECONVERGENT B1 ;  /* 0x0000000000017941 */ /* 0x000fea0003800200 */
.L_x_3:
[----:B------:R-:W-:Y:S02]  /*07a0*/  IMAD.MOV.U32 R2, RZ, RZ, R0 ;  /* 0x000000ffff027224 */ /* 0x000fe400078e0000 */
[----:B------:R-:W-:-:S04]  /*07b0*/  IMAD.MOV.U32 R3, RZ, RZ, 0x0 ;  /* 0x00000000ff037424 */ /* 0x000fc800078e00ff */
[----:B------:R-:W-:Y:S05]  /*07c0*/  RET.REL.NODEC R2 `(_Z11GPUFunctionddPd) ;  /* 0xfffffff8020c7950 */ /* 0x000fea0003c3ffff */
.L_x_7:
[----:B------:R-:W-:-:S00]  /*07d0*/  BRA `(.L_x_7) ;  /* 0xfffffffc00fc7947 */ /* 0x000fc0000383ffff */
[----:B------:R-:W-:-:S00]  /*07e0*/  NOP ;  /* 0x0000000000007918 */ /* 0x000fc00000000000 */
        /* <DEDUP_REMOVED lines=9> */
.L_x_8:


//--------------------- .nv.shared.reserved.0     --------------------------
	.section	.nv.shared.reserved.0,"aw",@nobits
	.weak		__nv_reservedSMEM_offset_0_alias
	.size		__nv_reservedSMEM_offset_0_alias, 0, 64
	.other		__nv_reservedSMEM_offset_0_alias,@"STO_CUDA_RESERVED_SHARED STV_DEFAULT"
__nv_reservedSMEM_offset_0_alias:
	.zero		0
	.zero		64


//--------------------- .nv.constant0._Z11GPUFunctionddPd --------------------------
	.section	.nv.constant0._Z11GPUFunctionddPd,"a",@progbits
	.sectionflags	@""
	.align	4
.nv.constant0._Z11GPUFunctionddPd:
	.zero		920


//--------------------- SYMBOLS --------------------------

	.type		.nv.reservedSmem.offset0,@object
	.size		.nv.reservedSmem.offset0,0x4
